	.headerflags	@"EF_CUDA_TEXMODE_UNIFIED EF_CUDA_64BIT_ADDRESS EF_CUDA_ACCELERATORS EF_CUDA_SM90 EF_CUDA_VIRTUAL_SM(EF_CUDA_SM90)"
	.elftype	@"ET_EXEC"


//--------------------- .nv.info                  --------------------------
	.section	.nv.info,"",@"SHT_CUDA_INFO"
	.align	4


	//----- nvinfo : EIATTR_REGCOUNT
	.align		4
        /*0000*/ 	.byte	0x04, 0x2f
        /*0002*/ 	.short	(.L_3 - .L_2)
	.align		4
.L_2:
        /*0004*/ 	.word	index@(triton_poi_fused__native_batch_norm_legit_no_training_leaky_relu_0)
        /*0008*/ 	.word	0x00000012


	//----- nvinfo : EIATTR_MIN_STACK_SIZE
	.align		4
.L_3:
        /*000c*/ 	.byte	0x04, 0x12
        /*000e*/ 	.short	(.L_5 - .L_4)
	.align		4
.L_4:
        /*0010*/ 	.word	index@(triton_poi_fused__native_batch_norm_legit_no_training_leaky_relu_0)
        /*0014*/ 	.word	0x00000000


	//----- nvinfo : EIATTR_FRAME_SIZE
	.align		4
.L_5:
        /*0018*/ 	.byte	0x04, 0x11
        /*001a*/ 	.short	(.L_7 - .L_6)
	.align		4
.L_6:
        /*001c*/ 	.word	index@(triton_poi_fused__native_batch_norm_legit_no_training_leaky_relu_0)
        /*0020*/ 	.word	0x00000000


	//----- nvinfo : EIATTR_MIN_STACK_SIZE
	.align		4
.L_7:
        /*0024*/ 	.byte	0x04, 0x12
        /*0026*/ 	.short	(.L_9 - .L_8)
	.align		4
.L_8:
        /*0028*/ 	.word	index@(triton_poi_fused__native_batch_norm_legit_no_training_leaky_relu_0)
        /*002c*/ 	.word	0x00000000
.L_9:


//--------------------- .nv.info.triton_poi_fused__native_batch_norm_legit_no_training_leaky_relu_0 --------------------------
	.section	.nv.info.triton_poi_fused__native_batch_norm_legit_no_training_leaky_relu_0,"",@"SHT_CUDA_INFO"
	.sectionflags	@""
	.align	4


	//----- nvinfo : EIATTR_CUDA_API_VERSION
	.align		4
        /*0000*/ 	.byte	0x04, 0x37
        /*0002*/ 	.short	(.L_11 - .L_10)
.L_10:
        /*0004*/ 	.word	0x0000007c


	//----- nvinfo : EIATTR_KPARAM_INFO
	.align		4
.L_11:
        /*0008*/ 	.byte	0x04, 0x17
        /*000a*/ 	.short	(.L_13 - .L_12)
.L_12:
        /*000c*/ 	.word	0x00000000
        /*0010*/ 	.short	0x0006
        /*0012*/ 	.short	0x0030
        /*0014*/ 	.byte	0x00, 0xf0, 0x11, 0x00


	//----- nvinfo : EIATTR_KPARAM_INFO
	.align		4
.L_13:
        /*0018*/ 	.byte	0x04, 0x17
        /*001a*/ 	.short	(.L_15 - .L_14)
.L_14:
        /*001c*/ 	.word	0x00000000
        /*0020*/ 	.short	0x0005
        /*0022*/ 	.short	0x0028
        /*0024*/ 	.byte	0x00, 0xf4, 0x21, 0x00


	//----- nvinfo : EIATTR_KPARAM_INFO
	.align		4
.L_15:
        /*0028*/ 	.byte	0x04, 0x17
        /*002a*/ 	.short	(.L_17 - .L_16)
.L_16:
        /*002c*/ 	.word	0x00000000
        /*0030*/ 	.short	0x0004
        /*0032*/ 	.short	0x0020
        /*0034*/ 	.byte	0x00, 0xf4, 0x21, 0x00


	//----- nvinfo : EIATTR_KPARAM_INFO
	.align		4
.L_17:
        /*0038*/ 	.byte	0x04, 0x17
        /*003a*/ 	.short	(.L_19 - .L_18)
.L_18:
        /*003c*/ 	.word	0x00000000
        /*0040*/ 	.short	0x0003
        /*0042*/ 	.short	0x0018
        /*0044*/ 	.byte	0x00, 0xf4, 0x21, 0x00


	//----- nvinfo : EIATTR_KPARAM_INFO
	.align		4
.L_19:
        /*0048*/ 	.byte	0x04, 0x17
        /*004a*/ 	.short	(.L_21 - .L_20)
.L_20:
        /*004c*/ 	.word	0x00000000
        /*0050*/ 	.short	0x0002
        /*0052*/ 	.short	0x0010
        /*0054*/ 	.byte	0x00, 0xf4, 0x21, 0x00


	//----- nvinfo : EIATTR_KPARAM_INFO
	.align		4
.L_21:
        /*0058*/ 	.byte	0x04, 0x17
        /*005a*/ 	.short	(.L_23 - .L_22)
.L_22:
        /*005c*/ 	.word	0x00000000
        /*0060*/ 	.short	0x0001
        /*0062*/ 	.short	0x0008
        /*0064*/ 	.byte	0x00, 0xf4, 0x21, 0x00


	//----- nvinfo : EIATTR_KPARAM_INFO
	.align		4
.L_23:
        /*0068*/ 	.byte	0x04, 0x17
        /*006a*/ 	.short	(.L_25 - .L_24)
.L_24:
        /*006c*/ 	.word	0x00000000
        /*0070*/ 	.short	0x0000
        /*0072*/ 	.short	0x0000
        /*0074*/ 	.byte	0x00, 0xf4, 0x21, 0x00


	//----- nvinfo : EIATTR_SPARSE_MMA_MASK
	.align		4
.L_25:
        /*0078*/ 	.byte	0x03, 0x50
        /*007a*/ 	.short	0x0000


	//----- nvinfo : EIATTR_MAXREG_COUNT
	.align		4
        /*007c*/ 	.byte	0x03, 0x1b
        /*007e*/ 	.short	0x00ff


	//----- nvinfo : EIATTR_EXIT_INSTR_OFFSETS
	.align		4
        /*0080*/ 	.byte	0x04, 0x1c
        /*0082*/ 	.short	(.L_27 - .L_26)


	//   ....[0]....
.L_26:
        /*0084*/ 	.word	0x00000320


	//   ....[1]....
        /*0088*/ 	.word	0x00000340


	//----- nvinfo : EIATTR_REQNTID
	.align		4
.L_27:
        /*008c*/ 	.byte	0x04, 0x10
        /*008e*/ 	.short	(.L_29 - .L_28)
.L_28:
        /*0090*/ 	.word	0x00000080
        /*0094*/ 	.word	0x00000001
        /*0098*/ 	.word	0x00000001


	//----- nvinfo : EIATTR_CBANK_PARAM_SIZE
	.align		4
.L_29:
        /*009c*/ 	.byte	0x03, 0x19
        /*009e*/ 	.short	0x0034


	//----- nvinfo : EIATTR_PARAM_CBANK
	.align		4
        /*00a0*/ 	.byte	0x04, 0x0a
        /*00a2*/ 	.short	(.L_31 - .L_30)
	.align		4
.L_30:
        /*00a4*/ 	.word	index@(.nv.constant0.triton_poi_fused__native_batch_norm_legit_no_training_leaky_relu_0)
        /*00a8*/ 	.short	0x0210
        /*00aa*/ 	.short	0x0034


	//----- nvinfo : EIATTR_SW_WAR
	.align		4
.L_31:
        /*00ac*/ 	.byte	0x04, 0x36
        /*00ae*/ 	.short	(.L_33 - .L_32)
.L_32:
        /*00b0*/ 	.word	0x00000008
.L_33:


//--------------------- .nv.callgraph             --------------------------
	.section	.nv.callgraph,"",@"SHT_CUDA_CALLGRAPH"
	.align	4
	.sectionentsize	8
	.align		4
        /*0000*/ 	.word	0x00000000
	.align		4
        /*0004*/ 	.word	0xffffffff
	.align		4
        /*0008*/ 	.word	0x00000000
	.align		4
        /*000c*/ 	.word	0xfffffffe
	.align		4
        /*0010*/ 	.word	0x00000000
	.align		4
        /*0014*/ 	.word	0xfffffffd
	.align		4
        /*0018*/ 	.word	0x00000000
	.align		4
        /*001c*/ 	.word	0xfffffffc


//--------------------- .nv.constant4             --------------------------
	.section	.nv.constant4,"a",@progbits
	.align	8
	.align		8
.nv.constant4:
        /*0000*/ 	.dword	_$_str
	.align		8
        /*0008*/ 	.dword	_$_str_$_2


//--------------------- .text.triton_poi_fused__native_batch_norm_legit_no_training_leaky_relu_0 --------------------------
	.section	.text.triton_poi_fused__native_batch_norm_legit_no_training_leaky_relu_0,"ax",@progbits
	.align	128
        .global         triton_poi_fused__native_batch_norm_legit_no_training_leaky_relu_0
        .type           triton_poi_fused__native_batch_norm_legit_no_training_leaky_relu_0,@function
        .size           triton_poi_fused__native_batch_norm_legit_no_training_leaky_relu_0,(.L_x_1 - triton_poi_fused__native_batch_norm_legit_no_training_leaky_relu_0)
        .other          triton_poi_fused__native_batch_norm_legit_no_training_leaky_relu_0,@"STO_CUDA_ENTRY STV_DEFAULT"
triton_poi_fused__native_batch_norm_legit_no_training_leaky_relu_0:
.text.triton_poi_fused__native_batch_norm_legit_no_training_leaky_relu_0:
[----:B------:R-:W0:Y:S01]  /*0000*/  LDC R1, c[0x0][0x28] ;  /* 0x00000a00ff017b82 */ /* 0x000e220000000800 */
[----:B------:R-:W1:Y:S07]  /*0010*/  S2R R0, SR_TID.X ;  /* 0x0000000000007919 */ /* 0x000e6e0000002100 */
[----:B------:R-:W2:Y:S01]  /*0020*/  LDC.64 R6, c[0x0][0x228] ;  /* 0x00008a00ff067b82 */ /* 0x000ea20000000a00 */
[----:B------:R-:W-:Y:S01]  /*0030*/  CS2R R14, SRZ ;  /* 0x00000000000e7805 */ /* 0x000fe2000001ff00 */
[----:B------:R-:W-:Y:S01]  /*0040*/  ULDC.64 UR4, c[0x0][0x208] ;  /* 0x0000820000047ab9 */ /* 0x000fe20000000a00 */
[----:B------:R-:W3:Y:S05]  /*0050*/  S2R R3, SR_CTAID.X ;  /* 0x0000000000037919 */ /* 0x000eea0000002500 */
[----:B------:R-:W4:Y:S08]  /*0060*/  LDC.64 R4, c[0x0][0x220] ;  /* 0x00008800ff047b82 */ /* 0x000f300000000a00 */
[----:B------:R-:W5:Y:S08]  /*0070*/  LDC.64 R8, c[0x0][0x230] ;  /* 0x00008c00ff087b82 */ /* 0x000f700000000a00 */
[----:B------:R-:W5:Y:S01]  /*0080*/  LDC.64 R10, c[0x0][0x238] ;  /* 0x00008e00ff0a7b82 */ /* 0x000f620000000a00 */
[----:B-1----:R-:W-:-:S02]  /*0090*/  LOP3.LUT R0, R0, 0x7f, RZ, 0xc0, !PT ;  /* 0x0000007f00007812 */ /* 0x002fc400078ec0ff */
[----:B---3--:R-:W-:Y:S02]  /*00a0*/  SHF.R.S32.HI R2, RZ, 0x18, R3 ;  /* 0x00000018ff027819 */ /* 0x008fe40000011403 */
[----:B------:R-:W-:Y:S02]  /*00b0*/  LEA R0, R3, R0, 0x7 ;  /* 0x0000000003007211 */ /* 0x000fe400078e38ff */
[----:B------:R-:W-:Y:S02]  /*00c0*/  SGXT R3, R2, 0x1 ;  /* 0x000000010203781a */ /* 0x000fe40000000200 */
[----:B------:R-:W-:Y:S02]  /*00d0*/  ISETP.GE.AND P0, PT, R0, 0x80, PT ;  /* 0x000000800000780c */ /* 0x000fe40003f06270 */
[----:B------:R-:W-:-:S04]  /*00e0*/  LEA.HI R3, R3, R0, RZ, 0x4 ;  /* 0x0000000003037211 */ /* 0x000fc800078f20ff */
[----:B------:R-:W-:-:S04]  /*00f0*/  SHF.R.S32.HI R2, RZ, 0x4, R3 ;  /* 0x00000004ff027819 */ /* 0x000fc80000011403 */
[----:B------:R-:W-:-:S04]  /*0100*/  LEA.HI R3, R3, R2, RZ, 0x1 ;  /* 0x0000000203037211 */ /* 0x000fc800078f08ff */
[----:B------:R-:W-:-:S04]  /*0110*/  LOP3.LUT R3, R3, 0xfffffffe, RZ, 0xc0, !PT ;  /* 0xfffffffe03037812 */ /* 0x000fc800078ec0ff */
[----:B------:R-:W-:Y:S02]  /*0120*/  IADD3 R13, R2, -R3, RZ ;  /* 0x80000003020d7210 */ /* 0x000fe40007ffe0ff */
[----:B------:R-:W1:Y:S03]  /*0130*/  LDC.64 R2, c[0x0][0x218] ;  /* 0x00008600ff027b82 */ /* 0x000e660000000a00 */
[----:B--2---:R-:W-:-:S05]  /*0140*/  IMAD.WIDE R6, R13, 0x4, R6 ;  /* 0x000000040d067825 */ /* 0x004fca00078e0206 */
[----:B------:R5:W2:Y:S01]  /*0150*/  @!P0 LDG.E.EL R14, desc[UR4][R6.64] ;  /* 0x00000004060e8981 */ /* 0x000aa2000c2e1900 */
[----:B------:R-:W-:Y:S01]  /*0160*/  HFMA2.MMA R12, -RZ, RZ, 0, 0 ;  /* 0x00000000ff0c7435 */ /* 0x000fe200000001ff */
[----:B----4-:R-:W-:-:S05]  /*0170*/  IMAD.WIDE R4, R13, 0x4, R4 ;  /* 0x000000040d047825 */ /* 0x010fca00078e0204 */
[----:B------:R-:W3:Y:S01]  /*0180*/  @!P0 LDG.E.EL R15, desc[UR4][R4.64] ;  /* 0x00000004040f8981 */ /* 0x000ee2000c2e1900 */
[----:B-----5:R-:W-:-:S04]  /*0190*/  IMAD.WIDE R6, R13, 0x4, R8 ;  /* 0x000000040d067825 */ /* 0x020fc800078e0208 */
[----:B-1----:R-:W-:-:S04]  /*01a0*/  IMAD.WIDE R2, R0, 0x4, R2 ;  /* 0x0000000400027825 */ /* 0x002fc800078e0202 */
[----:B0-----:R-:W-:Y:S01]  /*01b0*/  IMAD.WIDE R8, R13, 0x4, R10 ;  /* 0x000000040d087825 */ /* 0x001fe200078e020a */
[----:B------:R0:W3:Y:S01]  /*01c0*/  @!P0 LDG.E R12, desc[UR4][R2.64] ;  /* 0x00000004020c8981 */ /* 0x0000e2000c1e1900 */
[----:B------:R-:W-:-:S06]  /*01d0*/  CS2R R10, SRZ ;  /* 0x00000000000a7805 */ /* 0x000fcc000001ff00 */
[----:B------:R-:W4:Y:S04]  /*01e0*/  @!P0 LDG.E.EL R10, desc[UR4][R6.64] ;  /* 0x00000004060a8981 */ /* 0x000f28000c2e1900 */
[----:B------:R-:W4:Y:S01]  /*01f0*/  @!P0 LDG.E.EL R11, desc[UR4][R8.64] ;  /* 0x00000004080b8981 */ /* 0x000f22000c2e1900 */
[----:B0-----:R-:W-:Y:S01]  /*0200*/  MOV R2, 0x3e800000 ;  /* 0x3e80000000027802 */ /* 0x001fe20000000f00 */
[----:B--2---:R-:W-:-:S04]  /*0210*/  FADD R14, R14, 9.9999997473787516356e-06 ;  /* 0x3727c5ac0e0e7421 */ /* 0x004fc80000000000 */
[----:B------:R-:W0:Y:S02]  /*0220*/  MUFU.SQRT R13, R14 ;  /* 0x0000000e000d7308 */ /* 0x000e240000002000 */
[C---:B0-----:R-:W-:Y:S02]  /*0230*/  FSETP.GT.AND P1, PT, R13.reuse, 8.50705917302346158658e+37, PT ;  /* 0x7e8000000d00780b */ /* 0x041fe40003f24000 */
[----:B------:R-:W-:-:S11]  /*0240*/  FSETP.GEU.AND P2, PT, R13, 1.175494350822287508e-38, PT ;  /* 0x008000000d00780b */ /* 0x000fd60003f4e000 */
[----:B------:R-:W-:-:S04]  /*0250*/  @P1 FMUL R13, R13, 0.25 ;  /* 0x3e8000000d0d1820 */ /* 0x000fc80000400000 */
[----:B------:R-:W-:-:S06]  /*0260*/  @!P2 FMUL R13, R13, 16777216 ;  /* 0x4b8000000d0da820 */ /* 0x000fcc0000400000 */
[----:B------:R-:W0:Y:S01]  /*0270*/  MUFU.RCP R13, R13 ;  /* 0x0000000d000d7308 */ /* 0x000e220000001000 */
[----:B------:R-:W-:Y:S01]  /*0280*/  FSEL R2, R2, 1, P1 ;  /* 0x3f80000002027808 */ /* 0x000fe20000800000 */
[----:B---3--:R-:W-:-:S04]  /*0290*/  FADD R12, -R15, R12 ;  /* 0x0000000c0f0c7221 */ /* 0x008fc80000000100 */
[----:B------:R-:W-:-:S04]  /*02a0*/  @!P2 FMUL R2, R2, 16777216 ;  /* 0x4b8000000202a820 */ /* 0x000fc80000400000 */
[----:B0-----:R-:W-:Y:S02]  /*02b0*/  FMUL R5, R13, R2 ;  /* 0x000000020d057220 */ /* 0x001fe40000400000 */
[----:B------:R-:W0:Y:S02]  /*02c0*/  LDC.64 R2, c[0x0][0x210] ;  /* 0x00008400ff027b82 */ /* 0x000e240000000a00 */
[----:B------:R-:W-:-:S04]  /*02d0*/  FMUL R12, R12, R5 ;  /* 0x000000050c0c7220 */ /* 0x000fc80000400000 */
[----:B----4-:R-:W-:-:S05]  /*02e0*/  FFMA R11, R12, R10, R11 ;  /* 0x0000000a0c0b7223 */ /* 0x010fca000000000b */
[----:B------:R-:W-:Y:S01]  /*02f0*/  FSETP.GT.AND P1, PT, R11, RZ, PT ;  /* 0x000000ff0b00720b */ /* 0x000fe20003f24000 */
[----:B0-----:R-:W-:-:S12]  /*0300*/  IMAD.WIDE R2, R0, 0x4, R2 ;  /* 0x0000000400027825 */ /* 0x001fd800078e0202 */
[----:B------:R-:W-:Y:S01]  /*0310*/  @!P1 FMUL R11, R11, 0.0099999997764825820923 ;  /* 0x3c23d70a0b0b9820 */ /* 0x000fe20000400000 */
[----:B------:R-:W-:Y:S06]  /*0320*/  @P0 EXIT ;  /* 0x000000000000094d */ /* 0x000fec0003800000 */
[----:B------:R-:W-:Y:S01]  /*0330*/  STG.E desc[UR4][R2.64], R11 ;  /* 0x0000000b02007986 */ /* 0x000fe2000c101904 */
[----:B------:R-:W-:Y:S05]  /*0340*/  EXIT ;  /* 0x000000000000794d */ /* 0x000fea0003800000 */
.L_x_0:
[----:B------:R-:W-:-:S00]  /*0350*/  BRA `(.L_x_0) ;  /* 0xfffffffc00fc7947 */ /* 0x000fc0000383ffff */
[----:B------:R-:W-:-:S00]  /*0360*/  NOP ;  /* 0x0000000000007918 */ /* 0x000fc00000000000 */
        /* <DEDUP_REMOVED lines=9> */
.L_x_1:


//--------------------- .nv.global.init           --------------------------
	.section	.nv.global.init,"aw",@progbits
.nv.global.init:
	.type		_$_str,@object
	.size		_$_str,(_$_str_$_2 - _$_str)
_$_str:
        /*0000*/ 	.byte	0x5f, 0x5f, 0x43, 0x55, 0x44, 0x41, 0x5f, 0x46, 0x54, 0x5a, 0x00
	.type		_$_str_$_2,@object
	.size		_$_str_$_2,(.L_1 - _$_str_$_2)
_$_str_$_2:
        /*000b*/ 	.byte	0x5f, 0x5f, 0x43, 0x55, 0x44, 0x41, 0x5f, 0x50, 0x52, 0x45, 0x43, 0x5f, 0x53, 0x51, 0x52, 0x54
        /*001b*/ 	.byte	0x00
.L_1:


//--------------------- .nv.constant0.triton_poi_fused__native_batch_norm_legit_no_training_leaky_relu_0 --------------------------
	.section	.nv.constant0.triton_poi_fused__native_batch_norm_legit_no_training_leaky_relu_0,"a",@progbits
	.sectionflags	@""
	.align	4
.nv.constant0.triton_poi_fused__native_batch_norm_legit_no_training_leaky_relu_0:
	.zero		580
